//
// Generated by NVIDIA NVVM Compiler
//
// Compiler Build ID: CL-36424714
// Cuda compilation tools, release 13.0, V13.0.88
// Based on NVVM 20.0.0
//

.version 9.0
.target sm_100
.address_size 64

	// .globl	_Z4vAddPii
.extern .func  (.param .b32 func_retval0) vprintf
(
	.param .b64 vprintf_param_0,
	.param .b64 vprintf_param_1
)
;
.global .align 1 .b8 $str[53] = {72, 111, 108, 97, 32, 100, 101, 115, 100, 101, 32, 101, 108, 32, 104, 105, 108, 111, 32, 37, 100, 44, 32, 101, 110, 32, 101, 108, 32, 98, 108, 111, 113, 117, 101, 32, 37, 100, 32, 121, 32, 101, 108, 32, 104, 105, 108, 111, 32, 37, 100, 10};

.visible .entry _Z4vAddPii(
	.param .u64 .ptr .align 1 _Z4vAddPii_param_0,
	.param .u32 _Z4vAddPii_param_1
)
{
	.local .align 8 .b8 	__local_depot0[16];
	.reg .b64 	%SP;
	.reg .b64 	%SPL;
	.reg .pred 	%p<2>;
	.reg .b32 	%r<10>;
	.reg .b64 	%rd<9>;

	mov.u64 	%SPL, __local_depot0;
	cvta.local.u64 	%SP, %SPL;
	ld.param.u64 	%rd1, [_Z4vAddPii_param_0];
	ld.param.u32 	%r2, [_Z4vAddPii_param_1];
	add.u64 	%rd2, %SP, 0;
	add.u64 	%rd3, %SPL, 0;
	mov.u32 	%r3, %ctaid.x;
	mov.u32 	%r4, %ntid.x;
	mov.u32 	%r5, %tid.x;
	mad.lo.s32 	%r1, %r3, %r4, %r5;
	st.local.v2.u32 	[%rd3], {%r1, %r3};
	st.local.u32 	[%rd3+8], %r5;
	mov.u64 	%rd4, $str;
	cvta.global.u64 	%rd5, %rd4;
	{ // callseq 0, 0
	.param .b64 param0;
	st.param.b64 	[param0], %rd5;
	.param .b64 param1;
	st.param.b64 	[param1], %rd2;
	.param .b32 retval0;
	call.uni (retval0), 
	vprintf, 
	(
	param0, 
	param1
	);
	ld.param.b32 	%r6, [retval0];
	} // callseq 0
	setp.ge.s32 	%p1, %r1, %r2;
	@%p1 bra 	$L__BB0_2;
	cvta.to.global.u64 	%rd6, %rd1;
	mul.wide.s32 	%rd7, %r1, 4;
	add.s64 	%rd8, %rd6, %rd7;
	ld.global.u32 	%r8, [%rd8];
	add.s32 	%r9, %r8, 1;
	st.global.u32 	[%rd8], %r9;
$L__BB0_2:
	ret;

}


// ===== COMPILED SASS (sm_100) =====

	.target	sm_100

	.elftype	@"ET_EXEC"


//--------------------- .note.nv.tkinfo           --------------------------
	.section	.note.nv.tkinfo,"",@"SHT_NOTE"
	.sectionflags	@"SHF_NOTE_NV_TKINFO"
	.tkinfo
        /*0018*/ 	.word	0x00000002
        /*0030*/ 	.string	""
        /*0030*/ 	.string	"ptxas"
        /*0030*/ 	.string	"Cuda compilation tools, release 13.0, V13.0.88"
        /*0030*/ 	.string	"Build cuda_13.0.r13.0/compiler.36424714_0"
        /*0030*/ 	.string	"-arch sm_100 -m 64 "



//--------------------- .note.nv.cuinfo           --------------------------
	.section	.note.nv.cuinfo,"",@"SHT_NOTE"
	.sectionflags	@"SHF_NOTE_NV_CUINFO"
        /*0018*/ 	.short	0x0002
        /*001a*/ 	.short	0x0064
        /*001c*/ 	.short	0x0082
	.zero		2


//--------------------- .nv.info                  --------------------------
	.section	.nv.info,"",@"SHT_CUDA_INFO"
	.align	4


	//----- nvinfo : EIATTR_REGCOUNT
	.align		4
        /*0000*/ 	.byte	0x04, 0x2f
        /*0002*/ 	.short	(.L_2 - .L_1)
	.align		4
.L_1:
        /*0004*/ 	.word	index@(_Z4vAddPii)
        /*0008*/ 	.word	0x00000018


	//----- nvinfo : EIATTR_FRAME_SIZE
	.align		4
.L_2:
        /*000c*/ 	.byte	0x04, 0x11
        /*000e*/ 	.short	(.L_4 - .L_3)
	.align		4
.L_3:
        /*0010*/ 	.word	index@(_Z4vAddPii)
        /*0014*/ 	.word	0x00000010


	//----- nvinfo : EIATTR_MIN_STACK_SIZE
	.align		4
.L_4:
        /*0018*/ 	.byte	0x04, 0x12
        /*001a*/ 	.short	(.L_6 - .L_5)
	.align		4
.L_5:
        /*001c*/ 	.word	index@(_Z4vAddPii)
        /*0020*/ 	.word	0x00000010
.L_6:


//--------------------- .nv.compat                --------------------------
	.section	.nv.compat,"",@"SHT_CUDA_COMPAT_INFO"
	.align	4
        /*0000*/ 	.byte	0x02, 0x09, 0x00, 0x00, 0x02, 0x02, 0x01, 0x00, 0x02, 0x05, 0x05, 0x00, 0x03, 0x07, 0x01, 0x01
        /*0010*/ 	.byte	0x02, 0x03, 0x00, 0x00, 0x02, 0x06, 0x01, 0x00, 0x04, 0x0b, 0x08, 0x00, 0x09, 0x00, 0x00, 0x00
        /*0020*/ 	.byte	0x00, 0x00, 0x00, 0x00


//--------------------- .nv.info._Z4vAddPii       --------------------------
	.section	.nv.info._Z4vAddPii,"",@"SHT_CUDA_INFO"
	.sectionflags	@""
	.align	4


	//----- nvinfo : EIATTR_CUDA_API_VERSION
	.align		4
        /*0000*/ 	.byte	0x04, 0x37
        /*0002*/ 	.short	(.L_8 - .L_7)
.L_7:
        /*0004*/ 	.word	0x00000082


	//----- nvinfo : EIATTR_KPARAM_INFO
	.align		4
.L_8:
        /*0008*/ 	.byte	0x04, 0x17
        /*000a*/ 	.short	(.L_10 - .L_9)
.L_9:
        /*000c*/ 	.word	0x00000000
        /*0010*/ 	.short	0x0001
        /*0012*/ 	.short	0x0008
        /*0014*/ 	.byte	0x00, 0xf0, 0x11, 0x00


	//----- nvinfo : EIATTR_KPARAM_INFO
	.align		4
.L_10:
        /*0018*/ 	.byte	0x04, 0x17
        /*001a*/ 	.short	(.L_12 - .L_11)
.L_11:
        /*001c*/ 	.word	0x00000000
        /*0020*/ 	.short	0x0000
        /*0022*/ 	.short	0x0000
        /*0024*/ 	.byte	0x00, 0xf5, 0x21, 0x00


	//----- nvinfo : EIATTR_SPARSE_MMA_MASK
	.align		4
.L_12:
        /*0028*/ 	.byte	0x03, 0x50
        /*002a*/ 	.short	0x0000


	//----- nvinfo : EIATTR_MAXREG_COUNT
	.align		4
        /*002c*/ 	.byte	0x03, 0x1b
        /*002e*/ 	.short	0x00ff


	//----- nvinfo : EIATTR_EXTERNS
	.align		4
        /*0030*/ 	.byte	0x04, 0x0f
        /*0032*/ 	.short	(.L_14 - .L_13)


	//   ....[0]....
	.align		4
.L_13:
        /*0034*/ 	.word	index@(vprintf)


	//----- nvinfo : EIATTR_MERCURY_ISA_VERSION
	.align		4
.L_14:
        /*0038*/ 	.byte	0x03, 0x5f
        /*003a*/ 	.short	0x0101


	//----- nvinfo : EIATTR_VRC_CTA_INIT_COUNT
	.align		4
        /*003c*/ 	.byte	0x02, 0x4a
	.zero		1
	.zero		1


	//----- nvinfo : EIATTR_SYSCALL_OFFSETS
	.align		4
        /*0040*/ 	.byte	0x04, 0x46
        /*0042*/ 	.short	(.L_16 - .L_15)


	//   ....[0]....
.L_15:
        /*0044*/ 	.word	0x00000120


	//----- nvinfo : EIATTR_EXIT_INSTR_OFFSETS
	.align		4
.L_16:
        /*0048*/ 	.byte	0x04, 0x1c
        /*004a*/ 	.short	(.L_18 - .L_17)


	//   ....[0]....
.L_17:
        /*004c*/ 	.word	0x00000150


	//   ....[1]....
        /*0050*/ 	.word	0x000001c0


	//----- nvinfo : EIATTR_CRS_STACK_SIZE
	.align		4
.L_18:
        /*0054*/ 	.byte	0x04, 0x1e
        /*0056*/ 	.short	(.L_20 - .L_19)
.L_19:
        /*0058*/ 	.word	0x00000000


	//----- nvinfo : EIATTR_CBANK_PARAM_SIZE
	.align		4
.L_20:
        /*005c*/ 	.byte	0x03, 0x19
        /*005e*/ 	.short	0x000c


	//----- nvinfo : EIATTR_PARAM_CBANK
	.align		4
        /*0060*/ 	.byte	0x04, 0x0a
        /*0062*/ 	.short	(.L_22 - .L_21)
	.align		4
.L_21:
        /*0064*/ 	.word	index@(.nv.constant0._Z4vAddPii)
        /*0068*/ 	.short	0x0380
        /*006a*/ 	.short	0x000c


	//----- nvinfo : EIATTR_SW_WAR
	.align		4
.L_22:
        /*006c*/ 	.byte	0x04, 0x36
        /*006e*/ 	.short	(.L_24 - .L_23)
.L_23:
        /*0070*/ 	.word	0x00000008
.L_24:


//--------------------- .nv.callgraph             --------------------------
	.section	.nv.callgraph,"",@"SHT_CUDA_CALLGRAPH"
	.align	4
	.sectionentsize	8
	.align		4
        /*0000*/ 	.word	0x00000000
	.align		4
        /*0004*/ 	.word	0xffffffff
	.align		4
        /*0008*/ 	.word	index@(_Z4vAddPii)
	.align		4
        /*000c*/ 	.word	index@(vprintf)
	.align		4
        /*0010*/ 	.word	0x00000000
	.align		4
        /*0014*/ 	.word	0xfffffffe
	.align		4
        /*0018*/ 	.word	0x00000000
	.align		4
        /*001c*/ 	.word	0xfffffffd
	.align		4
        /*0020*/ 	.word	0x00000000
	.align		4
        /*0024*/ 	.word	0xfffffffc


//--------------------- .nv.constant4             --------------------------
	.section	.nv.constant4,"a",@progbits
	.align	8
	.align		8
.nv.constant4:
        /*0000*/ 	.dword	vprintf
	.align		8
        /*0008*/ 	.dword	$str


//--------------------- .text._Z4vAddPii          --------------------------
	.section	.text._Z4vAddPii,"ax",@progbits
	.align	128
        .global         _Z4vAddPii
        .type           _Z4vAddPii,@function
        .size           _Z4vAddPii,(.L_x_2 - _Z4vAddPii)
        .other          _Z4vAddPii,@"STO_CUDA_ENTRY STV_DEFAULT"
_Z4vAddPii:
.text._Z4vAddPii:
[----:B------:R-:W0:Y:S01]  /*0000*/  LDC R1, c[0x0][0x37c] ;  /* 0x0000df00ff017b82 */ /* 0x000e220000000800 */
[----:B------:R-:W1:Y:S01]  /*0010*/  S2R R10, SR_TID.X ;  /* 0x00000000000a7919 */ /* 0x000e620000002100 */
[----:B------:R-:W2:Y:S01]  /*0020*/  LDCU UR5, c[0x0][0x2fc] ;  /* 0x00005f80ff0577ac */ /* 0x000ea20008000800 */
[----:B0-----:R-:W-:Y:S01]  /*0030*/  VIADD R1, R1, 0xfffffff0 ;  /* 0xfffffff001017836 */ /* 0x001fe20000000000 */
[----:B------:R-:W-:Y:S01]  /*0040*/  MOV R0, 0x0 ;  /* 0x0000000000007802 */ /* 0x000fe20000000f00 */
[----:B------:R-:W0:Y:S01]  /*0050*/  S2R R3, SR_CTAID.X ;  /* 0x0000000000037919 */ /* 0x000e220000002500 */
[----:B------:R-:W0:Y:S02]  /*0060*/  LDCU UR6, c[0x0][0x360] ;  /* 0x00006c00ff0677ac */ /* 0x000e240008000800 */
[----:B------:R3:W4:Y:S01]  /*0070*/  LDC.64 R8, c[0x4][R0] ;  /* 0x0100000000087b82 */ /* 0x0007220000000a00 */
[----:B------:R-:W5:Y:S02]  /*0080*/  LDCU UR4, c[0x0][0x2f8] ;  /* 0x00005f00ff0477ac */ /* 0x000f640008000800 */
[----:B-----5:R-:W-:-:S04]  /*0090*/  IADD3 R6, P0, PT, R1, UR4, RZ ;  /* 0x0000000401067c10 */ /* 0x020fc8000ff1e0ff */
[----:B--2---:R-:W-:Y:S01]  /*00a0*/  IADD3.X R7, PT, PT, RZ, UR5, RZ, P0, !PT ;  /* 0x00000005ff077c10 */ /* 0x004fe200087fe4ff */
[----:B-1----:R3:W-:Y:S01]  /*00b0*/  STL [R1+0x8], R10 ;  /* 0x0000080a01007387 */ /* 0x0027e20000100800 */
[----:B0-----:R-:W-:Y:S01]  /*00c0*/  IMAD R2, R3, UR6, R10 ;  /* 0x0000000603027c24 */ /* 0x001fe2000f8e020a */
[----:B------:R-:W0:Y:S04]  /*00d0*/  LDCU.64 UR6, c[0x4][0x8] ;  /* 0x01000100ff0677ac */ /* 0x000e280008000a00 */
[----:B------:R3:W-:Y:S01]  /*00e0*/  STL.64 [R1], R2 ;  /* 0x0000000201007387 */ /* 0x0007e20000100a00 */
[----:B0-----:R-:W-:Y:S01]  /*00f0*/  MOV R4, UR6 ;  /* 0x0000000600047c02 */ /* 0x001fe20008000f00 */
[----:B---34-:R-:W-:-:S07]  /*0100*/  IMAD.U32 R5, RZ, RZ, UR7 ;  /* 0x00000007ff057e24 */ /* 0x018fce000f8e00ff */
[----:B------:R-:W-:-:S07]  /*0110*/  LEPC R20, `(.L_x_0) ;  /* 0x000000001014794e */ /* 0x000fce0000000000 */
[----:B------:R-:W-:Y:S05]  /*0120*/  CALL.ABS.NOINC R8 ;  /* 0x0000000008007343 */ /* 0x000fea0003c00000 */
.L_x_0:
[----:B------:R-:W0:Y:S02]  /*0130*/  LDCU UR4, c[0x0][0x388] ;  /* 0x00007100ff0477ac */ /* 0x000e240008000800 */
[----:B0-----:R-:W-:-:S13]  /*0140*/  ISETP.GE.AND P0, PT, R2, UR4, PT ;  /* 0x0000000402007c0c */ /* 0x001fda000bf06270 */
[----:B------:R-:W-:Y:S05]  /*0150*/  @P0 EXIT ;  /* 0x000000000000094d */ /* 0x000fea0003800000 */
[----:B------:R-:W0:Y:S01]  /*0160*/  LDC.64 R4, c[0x0][0x380] ;  /* 0x0000e000ff047b82 */ /* 0x000e220000000a00 */
[----:B------:R-:W1:Y:S01]  /*0170*/  LDCU.64 UR4, c[0x0][0x358] ;  /* 0x00006b00ff0477ac */ /* 0x000e620008000a00 */
[----:B0-----:R-:W-:-:S05]  /*0180*/  IMAD.WIDE R2, R2, 0x4, R4 ;  /* 0x0000000402027825 */ /* 0x001fca00078e0204 */
[----:B-1----:R-:W2:Y:S02]  /*0190*/  LDG.E R0, desc[UR4][R2.64] ;  /* 0x0000000402007981 */ /* 0x002ea4000c1e1900 */
[----:B--2---:R-:W-:-:S05]  /*01a0*/  VIADD R5, R0, 0x1 ;  /* 0x0000000100057836 */ /* 0x004fca0000000000 */
[----:B------:R-:W-:Y:S01]  /*01b0*/  STG.E desc[UR4][R2.64], R5 ;  /* 0x0000000502007986 */ /* 0x000fe2000c101904 */
[----:B------:R-:W-:Y:S05]  /*01c0*/  EXIT ;  /* 0x000000000000794d */ /* 0x000fea0003800000 */
.L_x_1:
[----:B------:R-:W-:-:S00]  /*01d0*/  BRA `(.L_x_1) ;  /* 0xfffffffc00fc7947 */ /* 0x000fc0000383ffff */
[----:B------:R-:W-:-:S00]  /*01e0*/  NOP ;  /* 0x0000000000007918 */ /* 0x000fc00000000000 */
        /* <DEDUP_REMOVED lines=9> */
.L_x_2:


//--------------------- .nv.global.init           --------------------------
	.section	.nv.global.init,"aw",@progbits
.nv.global.init:
	.type		$str,@object
	.size		$str,(.L_0 - $str)
$str:
        /*0000*/ 	.byte	0x48, 0x6f, 0x6c, 0x61, 0x20, 0x64, 0x65, 0x73, 0x64, 0x65, 0x20, 0x65, 0x6c, 0x20, 0x68, 0x69
        /*0010*/ 	.byte	0x6c, 0x6f, 0x20, 0x25, 0x64, 0x2c, 0x20, 0x65, 0x6e, 0x20, 0x65, 0x6c, 0x20, 0x62, 0x6c, 0x6f
        /*0020*/ 	.byte	0x71, 0x75, 0x65, 0x20, 0x25, 0x64, 0x20, 0x79, 0x20, 0x65, 0x6c, 0x20, 0x68, 0x69, 0x6c, 0x6f
        /*0030*/ 	.byte	0x20, 0x25, 0x64, 0x0a, 0x00
.L_0:


//--------------------- .nv.shared.reserved.0     --------------------------
	.section	.nv.shared.reserved.0,"aw",@nobits
	.weak		__nv_reservedSMEM_offset_0_alias
	.size		__nv_reservedSMEM_offset_0_alias, 0, 64
	.other		__nv_reservedSMEM_offset_0_alias,@"STO_CUDA_RESERVED_SHARED STV_DEFAULT"
__nv_reservedSMEM_offset_0_alias:
	.zero		0
	.zero		64


//--------------------- .nv.constant0._Z4vAddPii  --------------------------
	.section	.nv.constant0._Z4vAddPii,"a",@progbits
	.sectionflags	@""
	.align	4
.nv.constant0._Z4vAddPii:
	.zero		908


//--------------------- SYMBOLS --------------------------

	.type		.nv.reservedSmem.offset0,@object
	.size		.nv.reservedSmem.offset0,0x4
	.type		vprintf,@function
